//
// Generated by NVIDIA NVVM Compiler
//
// Compiler Build ID: CL-36424714
// Cuda compilation tools, release 13.0, V13.0.88
// Based on NVVM 20.0.0
//

.version 9.0
.target sm_100
.address_size 64

	// .globl	_Z10matrixFillPiS_Pd

.visible .entry _Z10matrixFillPiS_Pd(
	.param .u64 .ptr .align 1 _Z10matrixFillPiS_Pd_param_0,
	.param .u64 .ptr .align 1 _Z10matrixFillPiS_Pd_param_1,
	.param .u64 .ptr .align 1 _Z10matrixFillPiS_Pd_param_2
)
{
	.reg .pred 	%p<4>;
	.reg .b32 	%r<12>;
	.reg .b64 	%rd<12>;
	.reg .b64 	%fd<4>;

	ld.param.u64 	%rd1, [_Z10matrixFillPiS_Pd_param_0];
	ld.param.u64 	%rd2, [_Z10matrixFillPiS_Pd_param_1];
	ld.param.u64 	%rd3, [_Z10matrixFillPiS_Pd_param_2];
	mov.u32 	%r5, %ctaid.x;
	mov.u32 	%r6, %ntid.x;
	mov.u32 	%r1, %tid.x;
	mad.lo.s32 	%r2, %r5, %r6, %r1;
	mov.u32 	%r7, %ctaid.y;
	mov.u32 	%r8, %ntid.y;
	mov.u32 	%r3, %tid.y;
	mad.lo.s32 	%r9, %r7, %r8, %r3;
	setp.gt.s32 	%p1, %r2, 7;
	setp.gt.u32 	%p2, %r9, 7;
	or.pred  	%p3, %p1, %p2;
	@%p3 bra 	$L__BB0_2;
	cvta.to.global.u64 	%rd4, %rd1;
	cvta.to.global.u64 	%rd5, %rd2;
	cvta.to.global.u64 	%rd6, %rd3;
	shl.b32 	%r10, %r2, 3;
	add.s32 	%r11, %r10, %r9;
	mul.wide.s32 	%rd7, %r11, 4;
	add.s64 	%rd8, %rd4, %rd7;
	st.global.u32 	[%rd8], %r1;
	add.s64 	%rd9, %rd5, %rd7;
	st.global.u32 	[%rd9], %r3;
	cvt.rn.f64.u32 	%fd1, %r9;
	cvt.rn.f64.s32 	%fd2, %r2;
	fma.rn.f64 	%fd3, %fd1, 0d3F847AE147AE147B, %fd2;
	mul.wide.s32 	%rd10, %r11, 8;
	add.s64 	%rd11, %rd6, %rd10;
	st.global.f64 	[%rd11], %fd3;
$L__BB0_2:
	ret;

}


// ===== COMPILED SASS (sm_100) =====

	.target	sm_100

	.elftype	@"ET_EXEC"


//--------------------- .note.nv.tkinfo           --------------------------
	.section	.note.nv.tkinfo,"",@"SHT_NOTE"
	.sectionflags	@"SHF_NOTE_NV_TKINFO"
	.tkinfo
        /*0018*/ 	.word	0x00000002
        /*0030*/ 	.string	""
        /*0030*/ 	.string	"ptxas"
        /*0030*/ 	.string	"Cuda compilation tools, release 13.0, V13.0.88"
        /*0030*/ 	.string	"Build cuda_13.0.r13.0/compiler.36424714_0"
        /*0030*/ 	.string	"-arch sm_100 -m 64 "



//--------------------- .note.nv.cuinfo           --------------------------
	.section	.note.nv.cuinfo,"",@"SHT_NOTE"
	.sectionflags	@"SHF_NOTE_NV_CUINFO"
        /*0018*/ 	.short	0x0002
        /*001a*/ 	.short	0x0064
        /*001c*/ 	.short	0x0082
	.zero		2


//--------------------- .nv.info                  --------------------------
	.section	.nv.info,"",@"SHT_CUDA_INFO"
	.align	4


	//----- nvinfo : EIATTR_REGCOUNT
	.align		4
        /*0000*/ 	.byte	0x04, 0x2f
        /*0002*/ 	.short	(.L_1 - .L_0)
	.align		4
.L_0:
        /*0004*/ 	.word	index@(_Z10matrixFillPiS_Pd)
        /*0008*/ 	.word	0x00000016


	//----- nvinfo : EIATTR_FRAME_SIZE
	.align		4
.L_1:
        /*000c*/ 	.byte	0x04, 0x11
        /*000e*/ 	.short	(.L_3 - .L_2)
	.align		4
.L_2:
        /*0010*/ 	.word	index@(_Z10matrixFillPiS_Pd)
        /*0014*/ 	.word	0x00000000


	//----- nvinfo : EIATTR_MIN_STACK_SIZE
	.align		4
.L_3:
        /*0018*/ 	.byte	0x04, 0x12
        /*001a*/ 	.short	(.L_5 - .L_4)
	.align		4
.L_4:
        /*001c*/ 	.word	index@(_Z10matrixFillPiS_Pd)
        /*0020*/ 	.word	0x00000000
.L_5:


//--------------------- .nv.compat                --------------------------
	.section	.nv.compat,"",@"SHT_CUDA_COMPAT_INFO"
	.align	4
        /*0000*/ 	.byte	0x02, 0x09, 0x00, 0x00, 0x02, 0x02, 0x01, 0x00, 0x02, 0x05, 0x05, 0x00, 0x03, 0x07, 0x01, 0x01
        /*0010*/ 	.byte	0x02, 0x03, 0x00, 0x00, 0x02, 0x06, 0x01, 0x00, 0x04, 0x0b, 0x08, 0x00, 0x01, 0x00, 0x00, 0x00
        /*0020*/ 	.byte	0x00, 0x00, 0x00, 0x00


//--------------------- .nv.info._Z10matrixFillPiS_Pd --------------------------
	.section	.nv.info._Z10matrixFillPiS_Pd,"",@"SHT_CUDA_INFO"
	.sectionflags	@""
	.align	4


	//----- nvinfo : EIATTR_CUDA_API_VERSION
	.align		4
        /*0000*/ 	.byte	0x04, 0x37
        /*0002*/ 	.short	(.L_7 - .L_6)
.L_6:
        /*0004*/ 	.word	0x00000082


	//----- nvinfo : EIATTR_KPARAM_INFO
	.align		4
.L_7:
        /*0008*/ 	.byte	0x04, 0x17
        /*000a*/ 	.short	(.L_9 - .L_8)
.L_8:
        /*000c*/ 	.word	0x00000000
        /*0010*/ 	.short	0x0002
        /*0012*/ 	.short	0x0010
        /*0014*/ 	.byte	0x00, 0xf5, 0x21, 0x00


	//----- nvinfo : EIATTR_KPARAM_INFO
	.align		4
.L_9:
        /*0018*/ 	.byte	0x04, 0x17
        /*001a*/ 	.short	(.L_11 - .L_10)
.L_10:
        /*001c*/ 	.word	0x00000000
        /*0020*/ 	.short	0x0001
        /*0022*/ 	.short	0x0008
        /*0024*/ 	.byte	0x00, 0xf5, 0x21, 0x00


	//----- nvinfo : EIATTR_KPARAM_INFO
	.align		4
.L_11:
        /*0028*/ 	.byte	0x04, 0x17
        /*002a*/ 	.short	(.L_13 - .L_12)
.L_12:
        /*002c*/ 	.word	0x00000000
        /*0030*/ 	.short	0x0000
        /*0032*/ 	.short	0x0000
        /*0034*/ 	.byte	0x00, 0xf5, 0x21, 0x00


	//----- nvinfo : EIATTR_SPARSE_MMA_MASK
	.align		4
.L_13:
        /*0038*/ 	.byte	0x03, 0x50
        /*003a*/ 	.short	0x0000


	//----- nvinfo : EIATTR_MAXREG_COUNT
	.align		4
        /*003c*/ 	.byte	0x03, 0x1b
        /*003e*/ 	.short	0x00ff


	//----- nvinfo : EIATTR_MERCURY_ISA_VERSION
	.align		4
        /*0040*/ 	.byte	0x03, 0x5f
        /*0042*/ 	.short	0x0101


	//----- nvinfo : EIATTR_VRC_CTA_INIT_COUNT
	.align		4
        /*0044*/ 	.byte	0x02, 0x4a
	.zero		1
	.zero		1


	//----- nvinfo : EIATTR_EXIT_INSTR_OFFSETS
	.align		4
        /*0048*/ 	.byte	0x04, 0x1c
        /*004a*/ 	.short	(.L_15 - .L_14)


	//   ....[0]....
.L_14:
        /*004c*/ 	.word	0x000000b0


	//   ....[1]....
        /*0050*/ 	.word	0x000001c0


	//----- nvinfo : EIATTR_CBANK_PARAM_SIZE
	.align		4
.L_15:
        /*0054*/ 	.byte	0x03, 0x19
        /*0056*/ 	.short	0x0018


	//----- nvinfo : EIATTR_PARAM_CBANK
	.align		4
        /*0058*/ 	.byte	0x04, 0x0a
        /*005a*/ 	.short	(.L_17 - .L_16)
	.align		4
.L_16:
        /*005c*/ 	.word	index@(.nv.constant0._Z10matrixFillPiS_Pd)
        /*0060*/ 	.short	0x0380
        /*0062*/ 	.short	0x0018


	//----- nvinfo : EIATTR_SW_WAR
	.align		4
.L_17:
        /*0064*/ 	.byte	0x04, 0x36
        /*0066*/ 	.short	(.L_19 - .L_18)
.L_18:
        /*0068*/ 	.word	0x00000008
.L_19:


//--------------------- .nv.callgraph             --------------------------
	.section	.nv.callgraph,"",@"SHT_CUDA_CALLGRAPH"
	.align	4
	.sectionentsize	8
	.align		4
        /*0000*/ 	.word	0x00000000
	.align		4
        /*0004*/ 	.word	0xffffffff
	.align		4
        /*0008*/ 	.word	0x00000000
	.align		4
        /*000c*/ 	.word	0xfffffffe
	.align		4
        /*0010*/ 	.word	0x00000000
	.align		4
        /*0014*/ 	.word	0xfffffffd
	.align		4
        /*0018*/ 	.word	0x00000000
	.align		4
        /*001c*/ 	.word	0xfffffffc


//--------------------- .text._Z10matrixFillPiS_Pd --------------------------
	.section	.text._Z10matrixFillPiS_Pd,"ax",@progbits
	.align	128
        .global         _Z10matrixFillPiS_Pd
        .type           _Z10matrixFillPiS_Pd,@function
        .size           _Z10matrixFillPiS_Pd,(.L_x_1 - _Z10matrixFillPiS_Pd)
        .other          _Z10matrixFillPiS_Pd,@"STO_CUDA_ENTRY STV_DEFAULT"
_Z10matrixFillPiS_Pd:
.text._Z10matrixFillPiS_Pd:
[----:B------:R-:W-:Y:S01]  /*0000*/  LDC R1, c[0x0][0x37c] ;  /* 0x0000df00ff017b82 */ /* 0x000fe20000000800 */
[----:B------:R-:W0:Y:S07]  /*0010*/  S2R R14, SR_TID.Y ;  /* 0x00000000000e7919 */ /* 0x000e2e0000002200 */
[----:B------:R-:W1:Y:S01]  /*0020*/  LDC R0, c[0x0][0x360] ;  /* 0x0000d800ff007b82 */ /* 0x000e620000000800 */
[----:B------:R-:W1:Y:S07]  /*0030*/  S2R R19, SR_TID.X ;  /* 0x0000000000137919 */ /* 0x000e6e0000002100 */
[----:B------:R-:W0:Y:S08]  /*0040*/  S2UR UR5, SR_CTAID.Y ;  /* 0x00000000000579c3 */ /* 0x000e300000002600 */
[----:B------:R-:W0:Y:S08]  /*0050*/  LDC R15, c[0x0][0x364] ;  /* 0x0000d900ff0f7b82 */ /* 0x000e300000000800 */
[----:B------:R-:W1:Y:S01]  /*0060*/  S2UR UR4, SR_CTAID.X ;  /* 0x00000000000479c3 */ /* 0x000e620000002500 */
[----:B0-----:R-:W-:-:S05]  /*0070*/  IMAD R15, R15, UR5, R14 ;  /* 0x000000050f0f7c24 */ /* 0x001fca000f8e020e */
[----:B------:R-:W-:Y:S01]  /*0080*/  ISETP.GT.U32.AND P0, PT, R15, 0x7, PT ;  /* 0x000000070f00780c */ /* 0x000fe20003f04070 */
[----:B-1----:R-:W-:-:S05]  /*0090*/  IMAD R0, R0, UR4, R19 ;  /* 0x0000000400007c24 */ /* 0x002fca000f8e0213 */
[----:B------:R-:W-:-:S13]  /*00a0*/  ISETP.GT.OR P0, PT, R0, 0x7, P0 ;  /* 0x000000070000780c */ /* 0x000fda0000704670 */
[----:B------:R-:W-:Y:S05]  /*00b0*/  @P0 EXIT ;  /* 0x000000000000094d */ /* 0x000fea0003800000 */
[----:B------:R-:W0:Y:S01]  /*00c0*/  LDC.64 R8, c[0x0][0x380] ;  /* 0x0000e000ff087b82 */ /* 0x000e220000000a00 */
[----:B------:R-:W-:Y:S01]  /*00d0*/  I2F.F64.U32 R2, R15 ;  /* 0x0000000f00027312 */ /* 0x000fe20000201800 */
[----:B------:R-:W1:Y:S01]  /*00e0*/  LDCU.64 UR4, c[0x0][0x358] ;  /* 0x00006b00ff0477ac */ /* 0x000e620008000a00 */
[----:B------:R-:W-:Y:S01]  /*00f0*/  LEA R17, R0, R15, 0x3 ;  /* 0x0000000f00117211 */ /* 0x000fe200078e18ff */
[----:B------:R-:W-:Y:S01]  /*0100*/  UMOV UR6, 0x47ae147b ;  /* 0x47ae147b00067882 */ /* 0x000fe20000000000 */
[----:B------:R-:W-:-:S03]  /*0110*/  UMOV UR7, 0x3f847ae1 ;  /* 0x3f847ae100077882 */ /* 0x000fc60000000000 */
[----:B------:R-:W2:Y:S01]  /*0120*/  LDC.64 R10, c[0x0][0x388] ;  /* 0x0000e200ff0a7b82 */ /* 0x000ea20000000a00 */
[----:B------:R-:W3:Y:S07]  /*0130*/  I2F.F64 R4, R0 ;  /* 0x0000000000047312 */ /* 0x000eee0000201c00 */
[----:B------:R-:W4:Y:S01]  /*0140*/  LDC.64 R12, c[0x0][0x390] ;  /* 0x0000e400ff0c7b82 */ /* 0x000f220000000a00 */
[----:B---3--:R-:W-:Y:S01]  /*0150*/  DFMA R6, R2, UR6, R4 ;  /* 0x0000000602067c2b */ /* 0x008fe20008000004 */
[----:B0-----:R-:W-:-:S05]  /*0160*/  IMAD.WIDE R2, R17, 0x4, R8 ;  /* 0x0000000411027825 */ /* 0x001fca00078e0208 */
[----:B-1----:R-:W-:Y:S01]  /*0170*/  STG.E desc[UR4][R2.64], R19 ;  /* 0x0000001302007986 */ /* 0x002fe2000c101904 */
[----:B--2---:R-:W-:-:S05]  /*0180*/  IMAD.WIDE R4, R17, 0x4, R10 ;  /* 0x0000000411047825 */ /* 0x004fca00078e020a */
[----:B------:R-:W-:Y:S01]  /*0190*/  STG.E desc[UR4][R4.64], R14 ;  /* 0x0000000e04007986 */ /* 0x000fe2000c101904 */
[----:B----4-:R-:W-:-:S05]  /*01a0*/  IMAD.WIDE R8, R17, 0x8, R12 ;  /* 0x0000000811087825 */ /* 0x010fca00078e020c */
[----:B------:R-:W-:Y:S01]  /*01b0*/  STG.E.64 desc[UR4][R8.64], R6 ;  /* 0x0000000608007986 */ /* 0x000fe2000c101b04 */
[----:B------:R-:W-:Y:S05]  /*01c0*/  EXIT ;  /* 0x000000000000794d */ /* 0x000fea0003800000 */
.L_x_0:
[----:B------:R-:W-:-:S00]  /*01d0*/  BRA `(.L_x_0) ;  /* 0xfffffffc00fc7947 */ /* 0x000fc0000383ffff */
[----:B------:R-:W-:-:S00]  /*01e0*/  NOP ;  /* 0x0000000000007918 */ /* 0x000fc00000000000 */
        /* <DEDUP_REMOVED lines=9> */
.L_x_1:


//--------------------- .nv.shared.reserved.0     --------------------------
	.section	.nv.shared.reserved.0,"aw",@nobits
	.weak		__nv_reservedSMEM_offset_0_alias
	.size		__nv_reservedSMEM_offset_0_alias, 0, 64
	.other		__nv_reservedSMEM_offset_0_alias,@"STO_CUDA_RESERVED_SHARED STV_DEFAULT"
__nv_reservedSMEM_offset_0_alias:
	.zero		0
	.zero		64


//--------------------- .nv.constant0._Z10matrixFillPiS_Pd --------------------------
	.section	.nv.constant0._Z10matrixFillPiS_Pd,"a",@progbits
	.sectionflags	@""
	.align	4
.nv.constant0._Z10matrixFillPiS_Pd:
	.zero		920


//--------------------- SYMBOLS --------------------------

	.type		.nv.reservedSmem.offset0,@object
	.size		.nv.reservedSmem.offset0,0x4
